	.headerflags	@"EF_CUDA_TEXMODE_UNIFIED EF_CUDA_64BIT_ADDRESS EF_CUDA_ACCELERATORS EF_CUDA_SM90 EF_CUDA_VIRTUAL_SM(EF_CUDA_SM90)"
	.elftype	@"ET_EXEC"


//--------------------- .nv.info                  --------------------------
	.section	.nv.info,"",@"SHT_CUDA_INFO"
	.align	4


	//----- nvinfo : EIATTR_REGCOUNT
	.align		4
        /*0000*/ 	.byte	0x04, 0x2f
        /*0002*/ 	.short	(.L_1 - .L_0)
	.align		4
.L_0:
        /*0004*/ 	.word	index@(triton_poi_fused_convolution_5)
        /*0008*/ 	.word	0x0000000c


	//----- nvinfo : EIATTR_MIN_STACK_SIZE
	.align		4
.L_1:
        /*000c*/ 	.byte	0x04, 0x12
        /*000e*/ 	.short	(.L_3 - .L_2)
	.align		4
.L_2:
        /*0010*/ 	.word	index@(triton_poi_fused_convolution_5)
        /*0014*/ 	.word	0x00000000


	//----- nvinfo : EIATTR_FRAME_SIZE
	.align		4
.L_3:
        /*0018*/ 	.byte	0x04, 0x11
        /*001a*/ 	.short	(.L_5 - .L_4)
	.align		4
.L_4:
        /*001c*/ 	.word	index@(triton_poi_fused_convolution_5)
        /*0020*/ 	.word	0x00000000


	//----- nvinfo : EIATTR_MIN_STACK_SIZE
	.align		4
.L_5:
        /*0024*/ 	.byte	0x04, 0x12
        /*0026*/ 	.short	(.L_7 - .L_6)
	.align		4
.L_6:
        /*0028*/ 	.word	index@(triton_poi_fused_convolution_5)
        /*002c*/ 	.word	0x00000000
.L_7:


//--------------------- .nv.info.triton_poi_fused_convolution_5 --------------------------
	.section	.nv.info.triton_poi_fused_convolution_5,"",@"SHT_CUDA_INFO"
	.sectionflags	@""
	.align	4


	//----- nvinfo : EIATTR_CUDA_API_VERSION
	.align		4
        /*0000*/ 	.byte	0x04, 0x37
        /*0002*/ 	.short	(.L_9 - .L_8)
.L_8:
        /*0004*/ 	.word	0x0000007c


	//----- nvinfo : EIATTR_KPARAM_INFO
	.align		4
.L_9:
        /*0008*/ 	.byte	0x04, 0x17
        /*000a*/ 	.short	(.L_11 - .L_10)
.L_10:
        /*000c*/ 	.word	0x00000000
        /*0010*/ 	.short	0x0002
        /*0012*/ 	.short	0x0010
        /*0014*/ 	.byte	0x00, 0xf0, 0x11, 0x00


	//----- nvinfo : EIATTR_KPARAM_INFO
	.align		4
.L_11:
        /*0018*/ 	.byte	0x04, 0x17
        /*001a*/ 	.short	(.L_13 - .L_12)
.L_12:
        /*001c*/ 	.word	0x00000000
        /*0020*/ 	.short	0x0001
        /*0022*/ 	.short	0x0008
        /*0024*/ 	.byte	0x00, 0xf4, 0x21, 0x00


	//----- nvinfo : EIATTR_KPARAM_INFO
	.align		4
.L_13:
        /*0028*/ 	.byte	0x04, 0x17
        /*002a*/ 	.short	(.L_15 - .L_14)
.L_14:
        /*002c*/ 	.word	0x00000000
        /*0030*/ 	.short	0x0000
        /*0032*/ 	.short	0x0000
        /*0034*/ 	.byte	0x00, 0xf4, 0x21, 0x00


	//----- nvinfo : EIATTR_SPARSE_MMA_MASK
	.align		4
.L_15:
        /*0038*/ 	.byte	0x03, 0x50
        /*003a*/ 	.short	0x0000


	//----- nvinfo : EIATTR_MAXREG_COUNT
	.align		4
        /*003c*/ 	.byte	0x03, 0x1b
        /*003e*/ 	.short	0x00ff


	//----- nvinfo : EIATTR_EXIT_INSTR_OFFSETS
	.align		4
        /*0040*/ 	.byte	0x04, 0x1c
        /*0042*/ 	.short	(.L_17 - .L_16)


	//   ....[0]....
.L_16:
        /*0044*/ 	.word	0x00000160


	//   ....[1]....
        /*0048*/ 	.word	0x00000180


	//----- nvinfo : EIATTR_REQNTID
	.align		4
.L_17:
        /*004c*/ 	.byte	0x04, 0x10
        /*004e*/ 	.short	(.L_19 - .L_18)
.L_18:
        /*0050*/ 	.word	0x00000080
        /*0054*/ 	.word	0x00000001
        /*0058*/ 	.word	0x00000001


	//----- nvinfo : EIATTR_CBANK_PARAM_SIZE
	.align		4
.L_19:
        /*005c*/ 	.byte	0x03, 0x19
        /*005e*/ 	.short	0x0014


	//----- nvinfo : EIATTR_PARAM_CBANK
	.align		4
        /*0060*/ 	.byte	0x04, 0x0a
        /*0062*/ 	.short	(.L_21 - .L_20)
	.align		4
.L_20:
        /*0064*/ 	.word	index@(.nv.constant0.triton_poi_fused_convolution_5)
        /*0068*/ 	.short	0x0210
        /*006a*/ 	.short	0x0014


	//----- nvinfo : EIATTR_SW_WAR
	.align		4
.L_21:
        /*006c*/ 	.byte	0x04, 0x36
        /*006e*/ 	.short	(.L_23 - .L_22)
.L_22:
        /*0070*/ 	.word	0x00000008
.L_23:


//--------------------- .nv.callgraph             --------------------------
	.section	.nv.callgraph,"",@"SHT_CUDA_CALLGRAPH"
	.align	4
	.sectionentsize	8
	.align		4
        /*0000*/ 	.word	0x00000000
	.align		4
        /*0004*/ 	.word	0xffffffff
	.align		4
        /*0008*/ 	.word	0x00000000
	.align		4
        /*000c*/ 	.word	0xfffffffe
	.align		4
        /*0010*/ 	.word	0x00000000
	.align		4
        /*0014*/ 	.word	0xfffffffd
	.align		4
        /*0018*/ 	.word	0x00000000
	.align		4
        /*001c*/ 	.word	0xfffffffc


//--------------------- .text.triton_poi_fused_convolution_5 --------------------------
	.section	.text.triton_poi_fused_convolution_5,"ax",@progbits
	.align	128
        .global         triton_poi_fused_convolution_5
        .type           triton_poi_fused_convolution_5,@function
        .size           triton_poi_fused_convolution_5,(.L_x_1 - triton_poi_fused_convolution_5)
        .other          triton_poi_fused_convolution_5,@"STO_CUDA_ENTRY STV_DEFAULT"
triton_poi_fused_convolution_5:
.text.triton_poi_fused_convolution_5:
[----:B------:R-:W0:Y:S02]  /*0000*/  LDC R1, c[0x0][0x28] ;  /* 0x00000a00ff017b82 */ /* 0x000e240000000800 */
[----:B------:R-:W1:Y:S01]  /*0010*/  S2R R0, SR_TID.X ;  /* 0x0000000000007919 */ /* 0x000e620000002100 */
[----:B------:R-:W2:Y:S01]  /*0020*/  LDC.64 R2, c[0x0][0x210] ;  /* 0x00008400ff027b82 */ /* 0x000ea20000000a00 */
[----:B------:R-:W-:Y:S01]  /*0030*/  ULDC.64 UR4, c[0x0][0x208] ;  /* 0x0000820000047ab9 */ /* 0x000fe20000000a00 */
[----:B------:R-:W3:Y:S06]  /*0040*/  S2R R7, SR_CTAID.X ;  /* 0x0000000000077919 */ /* 0x000eec0000002500 */
[----:B------:R-:W4:Y:S01]  /*0050*/  LDC.64 R4, c[0x0][0x218] ;  /* 0x00008600ff047b82 */ /* 0x000f220000000a00 */
[----:B-1----:R-:W-:-:S05]  /*0060*/  LOP3.LUT R0, R0, 0x7f, RZ, 0xc0, !PT ;  /* 0x0000007f00007812 */ /* 0x002fca00078ec0ff */
[----:B---3--:R-:W-:-:S04]  /*0070*/  IMAD R7, R7, 0x80, R0 ;  /* 0x0000008007077824 */ /* 0x008fc800078e0200 */
[C---:B------:R-:W-:Y:S01]  /*0080*/  IMAD.HI R0, R7.reuse, 0x59e60383, RZ ;  /* 0x59e6038307007827 */ /* 0x040fe200078e02ff */
[----:B------:R-:W-:-:S03]  /*0090*/  ISETP.GE.AND P0, PT, R7, 0x2d90, PT ;  /* 0x00002d900700780c */ /* 0x000fc60003f06270 */
[----:B--2---:R-:W-:Y:S01]  /*00a0*/  IMAD.WIDE R2, R7, 0x4, R2 ;  /* 0x0000000407027825 */ /* 0x004fe200078e0202 */
[----:B------:R-:W-:-:S03]  /*00b0*/  SHF.R.U32.HI R9, RZ, 0x1f, R0 ;  /* 0x0000001fff097819 */ /* 0x000fc60000011600 */
[----:B------:R-:W-:Y:S01]  /*00c0*/  IMAD.MOV.U32 R7, RZ, RZ, RZ ;  /* 0x000000ffff077224 */ /* 0x000fe200078e00ff */
[----:B------:R-:W-:-:S04]  /*00d0*/  LEA.HI.SX32 R9, R0, R9, 0x18 ;  /* 0x0000000900097211 */ /* 0x000fc800078fc2ff */
[----:B------:R-:W-:-:S04]  /*00e0*/  LEA.HI R0, R9, R9, RZ, 0x2 ;  /* 0x0000000909007211 */ /* 0x000fc800078f10ff */
[----:B------:R-:W-:-:S05]  /*00f0*/  LOP3.LUT R0, R0, 0xfffffffc, RZ, 0xc0, !PT ;  /* 0xfffffffc00007812 */ /* 0x000fca00078ec0ff */
[----:B------:R-:W-:Y:S01]  /*0100*/  IMAD.IADD R9, R9, 0x1, -R0 ;  /* 0x0000000109097824 */ /* 0x000fe200078e0a00 */
[----:B------:R-:W-:-:S03]  /*0110*/  HFMA2.MMA R0, -RZ, RZ, 0, 0 ;  /* 0x00000000ff007435 */ /* 0x000fc600000001ff */
[----:B----4-:R-:W-:-:S05]  /*0120*/  IMAD.WIDE R4, R9, 0x4, R4 ;  /* 0x0000000409047825 */ /* 0x010fca00078e0204 */
[----:B------:R-:W2:Y:S04]  /*0130*/  @!P0 LDG.E.EL R7, desc[UR4][R4.64] ;  /* 0x0000000404078981 */ /* 0x000ea8000c2e1900 */
[----:B------:R-:W2:Y:S02]  /*0140*/  @!P0 LDG.E R0, desc[UR4][R2.64] ;  /* 0x0000000402008981 */ /* 0x000ea4000c1e1900 */
[----:B--2---:R-:W-:Y:S01]  /*0150*/  FADD R7, R7, R0 ;  /* 0x0000000007077221 */ /* 0x004fe20000000000 */
[----:B------:R-:W-:Y:S06]  /*0160*/  @P0 EXIT ;  /* 0x000000000000094d */ /* 0x000fec0003800000 */
[----:B------:R-:W-:Y:S01]  /*0170*/  STG.E desc[UR4][R2.64], R7 ;  /* 0x0000000702007986 */ /* 0x000fe2000c101904 */
[----:B------:R-:W-:Y:S05]  /*0180*/  EXIT ;  /* 0x000000000000794d */ /* 0x000fea0003800000 */
.L_x_0:
[----:B------:R-:W-:-:S00]  /*0190*/  BRA `(.L_x_0) ;  /* 0xfffffffc00fc7947 */ /* 0x000fc0000383ffff */
[----:B------:R-:W-:-:S00]  /*01a0*/  NOP ;  /* 0x0000000000007918 */ /* 0x000fc00000000000 */
        /* <DEDUP_REMOVED lines=13> */
.L_x_1:


//--------------------- .nv.constant0.triton_poi_fused_convolution_5 --------------------------
	.section	.nv.constant0.triton_poi_fused_convolution_5,"a",@progbits
	.sectionflags	@""
	.align	4
.nv.constant0.triton_poi_fused_convolution_5:
	.zero		548
